//
// Generated by NVIDIA NVVM Compiler
//
// Compiler Build ID: CL-36424714
// Cuda compilation tools, release 13.0, V13.0.88
// Based on NVVM 20.0.0
//

.version 9.0
.target sm_100
.address_size 64

	// .globl	_Z6reducePfS_i
// _ZZ6reducePfS_iE9blockdata has been demoted

.visible .entry _Z6reducePfS_i(
	.param .u64 .ptr .align 1 _Z6reducePfS_i_param_0,
	.param .u64 .ptr .align 1 _Z6reducePfS_i_param_1,
	.param .u32 _Z6reducePfS_i_param_2
)
{
	.reg .pred 	%p<10>;
	.reg .b32 	%r<8>;
	.reg .b32 	%f<27>;
	.reg .b64 	%rd<9>;
	// demoted variable
	.shared .align 4 .b8 _ZZ6reducePfS_iE9blockdata[1024];
	ld.param.u64 	%rd2, [_Z6reducePfS_i_param_0];
	ld.param.u64 	%rd1, [_Z6reducePfS_i_param_1];
	cvta.to.global.u64 	%rd3, %rd2;
	mov.u32 	%r4, %ntid.x;
	mov.u32 	%r1, %ctaid.x;
	mov.u32 	%r2, %tid.x;
	mad.lo.s32 	%r5, %r4, %r1, %r2;
	mul.wide.s32 	%rd4, %r5, 4;
	add.s64 	%rd5, %rd3, %rd4;
	ld.global.f32 	%f1, [%rd5];
	shl.b32 	%r6, %r2, 2;
	mov.u32 	%r7, _ZZ6reducePfS_iE9blockdata;
	add.s32 	%r3, %r7, %r6;
	st.shared.f32 	[%r3], %f1;
	bar.sync 	0;
	setp.gt.u32 	%p1, %r2, 127;
	@%p1 bra 	$L__BB0_2;
	ld.shared.f32 	%f2, [%r3];
	ld.shared.f32 	%f3, [%r3+512];
	add.f32 	%f4, %f2, %f3;
	st.shared.f32 	[%r3], %f4;
$L__BB0_2:
	bar.sync 	0;
	setp.gt.u32 	%p2, %r2, 63;
	@%p2 bra 	$L__BB0_4;
	ld.shared.f32 	%f5, [%r3];
	ld.shared.f32 	%f6, [%r3+256];
	add.f32 	%f7, %f5, %f6;
	st.shared.f32 	[%r3], %f7;
$L__BB0_4:
	bar.sync 	0;
	setp.gt.u32 	%p3, %r2, 31;
	@%p3 bra 	$L__BB0_6;
	ld.shared.f32 	%f8, [%r3];
	ld.shared.f32 	%f9, [%r3+128];
	add.f32 	%f10, %f8, %f9;
	st.shared.f32 	[%r3], %f10;
$L__BB0_6:
	bar.sync 	0;
	setp.gt.u32 	%p4, %r2, 15;
	@%p4 bra 	$L__BB0_8;
	ld.shared.f32 	%f11, [%r3];
	ld.shared.f32 	%f12, [%r3+64];
	add.f32 	%f13, %f11, %f12;
	st.shared.f32 	[%r3], %f13;
$L__BB0_8:
	bar.sync 	0;
	setp.gt.u32 	%p5, %r2, 7;
	@%p5 bra 	$L__BB0_10;
	ld.shared.f32 	%f14, [%r3];
	ld.shared.f32 	%f15, [%r3+32];
	add.f32 	%f16, %f14, %f15;
	st.shared.f32 	[%r3], %f16;
$L__BB0_10:
	bar.sync 	0;
	setp.gt.u32 	%p6, %r2, 3;
	@%p6 bra 	$L__BB0_12;
	ld.shared.f32 	%f17, [%r3];
	ld.shared.f32 	%f18, [%r3+16];
	add.f32 	%f19, %f17, %f18;
	st.shared.f32 	[%r3], %f19;
$L__BB0_12:
	bar.sync 	0;
	setp.gt.u32 	%p7, %r2, 1;
	@%p7 bra 	$L__BB0_14;
	ld.shared.f32 	%f20, [%r3];
	ld.shared.f32 	%f21, [%r3+8];
	add.f32 	%f22, %f20, %f21;
	st.shared.f32 	[%r3], %f22;
$L__BB0_14:
	bar.sync 	0;
	setp.ne.s32 	%p8, %r2, 0;
	@%p8 bra 	$L__BB0_16;
	ld.shared.f32 	%f23, [%r3];
	ld.shared.f32 	%f24, [_ZZ6reducePfS_iE9blockdata+4];
	add.f32 	%f25, %f23, %f24;
	st.shared.f32 	[%r3], %f25;
$L__BB0_16:
	setp.ne.s32 	%p9, %r2, 0;
	bar.sync 	0;
	@%p9 bra 	$L__BB0_18;
	ld.shared.f32 	%f26, [_ZZ6reducePfS_iE9blockdata];
	cvta.to.global.u64 	%rd6, %rd1;
	mul.wide.u32 	%rd7, %r1, 4;
	add.s64 	%rd8, %rd6, %rd7;
	st.global.f32 	[%rd8], %f26;
$L__BB0_18:
	ret;

}


// ===== COMPILED SASS (sm_100) =====

	.target	sm_100

	.elftype	@"ET_EXEC"


//--------------------- .note.nv.tkinfo           --------------------------
	.section	.note.nv.tkinfo,"",@"SHT_NOTE"
	.sectionflags	@"SHF_NOTE_NV_TKINFO"
	.tkinfo
        /*0018*/ 	.word	0x00000002
        /*0030*/ 	.string	""
        /*0030*/ 	.string	"ptxas"
        /*0030*/ 	.string	"Cuda compilation tools, release 13.0, V13.0.88"
        /*0030*/ 	.string	"Build cuda_13.0.r13.0/compiler.36424714_0"
        /*0030*/ 	.string	"-arch sm_100 -m 64 "



//--------------------- .note.nv.cuinfo           --------------------------
	.section	.note.nv.cuinfo,"",@"SHT_NOTE"
	.sectionflags	@"SHF_NOTE_NV_CUINFO"
        /*0018*/ 	.short	0x0002
        /*001a*/ 	.short	0x0064
        /*001c*/ 	.short	0x0082
	.zero		2


//--------------------- .nv.info                  --------------------------
	.section	.nv.info,"",@"SHT_CUDA_INFO"
	.align	4


	//----- nvinfo : EIATTR_REGCOUNT
	.align		4
        /*0000*/ 	.byte	0x04, 0x2f
        /*0002*/ 	.short	(.L_1 - .L_0)
	.align		4
.L_0:
        /*0004*/ 	.word	index@(_Z6reducePfS_i)
        /*0008*/ 	.word	0x0000000c


	//----- nvinfo : EIATTR_FRAME_SIZE
	.align		4
.L_1:
        /*000c*/ 	.byte	0x04, 0x11
        /*000e*/ 	.short	(.L_3 - .L_2)
	.align		4
.L_2:
        /*0010*/ 	.word	index@(_Z6reducePfS_i)
        /*0014*/ 	.word	0x00000000


	//----- nvinfo : EIATTR_MIN_STACK_SIZE
	.align		4
.L_3:
        /*0018*/ 	.byte	0x04, 0x12
        /*001a*/ 	.short	(.L_5 - .L_4)
	.align		4
.L_4:
        /*001c*/ 	.word	index@(_Z6reducePfS_i)
        /*0020*/ 	.word	0x00000000
.L_5:


//--------------------- .nv.compat                --------------------------
	.section	.nv.compat,"",@"SHT_CUDA_COMPAT_INFO"
	.align	4
        /*0000*/ 	.byte	0x02, 0x09, 0x00, 0x00, 0x02, 0x02, 0x01, 0x00, 0x02, 0x05, 0x05, 0x00, 0x03, 0x07, 0x01, 0x01
        /*0010*/ 	.byte	0x02, 0x03, 0x00, 0x00, 0x02, 0x06, 0x01, 0x00, 0x04, 0x0b, 0x08, 0x00, 0x09, 0x00, 0x00, 0x00
        /*0020*/ 	.byte	0x00, 0x00, 0x00, 0x00


//--------------------- .nv.info._Z6reducePfS_i   --------------------------
	.section	.nv.info._Z6reducePfS_i,"",@"SHT_CUDA_INFO"
	.sectionflags	@""
	.align	4


	//----- nvinfo : EIATTR_CUDA_API_VERSION
	.align		4
        /*0000*/ 	.byte	0x04, 0x37
        /*0002*/ 	.short	(.L_7 - .L_6)
.L_6:
        /*0004*/ 	.word	0x00000082


	//----- nvinfo : EIATTR_KPARAM_INFO
	.align		4
.L_7:
        /*0008*/ 	.byte	0x04, 0x17
        /*000a*/ 	.short	(.L_9 - .L_8)
.L_8:
        /*000c*/ 	.word	0x00000000
        /*0010*/ 	.short	0x0002
        /*0012*/ 	.short	0x0010
        /*0014*/ 	.byte	0x00, 0xf0, 0x11, 0x00


	//----- nvinfo : EIATTR_KPARAM_INFO
	.align		4
.L_9:
        /*0018*/ 	.byte	0x04, 0x17
        /*001a*/ 	.short	(.L_11 - .L_10)
.L_10:
        /*001c*/ 	.word	0x00000000
        /*0020*/ 	.short	0x0001
        /*0022*/ 	.short	0x0008
        /*0024*/ 	.byte	0x00, 0xf5, 0x21, 0x00


	//----- nvinfo : EIATTR_KPARAM_INFO
	.align		4
.L_11:
        /*0028*/ 	.byte	0x04, 0x17
        /*002a*/ 	.short	(.L_13 - .L_12)
.L_12:
        /*002c*/ 	.word	0x00000000
        /*0030*/ 	.short	0x0000
        /*0032*/ 	.short	0x0000
        /*0034*/ 	.byte	0x00, 0xf5, 0x21, 0x00


	//----- nvinfo : EIATTR_SPARSE_MMA_MASK
	.align		4
.L_13:
        /*0038*/ 	.byte	0x03, 0x50
        /*003a*/ 	.short	0x0000


	//----- nvinfo : EIATTR_MAXREG_COUNT
	.align		4
        /*003c*/ 	.byte	0x03, 0x1b
        /*003e*/ 	.short	0x00ff


	//----- nvinfo : EIATTR_NUM_BARRIERS
	.align		4
        /*0040*/ 	.byte	0x02, 0x4c
        /*0042*/ 	.byte	0x01
	.zero		1


	//----- nvinfo : EIATTR_MERCURY_ISA_VERSION
	.align		4
        /*0044*/ 	.byte	0x03, 0x5f
        /*0046*/ 	.short	0x0101


	//----- nvinfo : EIATTR_VRC_CTA_INIT_COUNT
	.align		4
        /*0048*/ 	.byte	0x02, 0x4a
	.zero		1
	.zero		1


	//----- nvinfo : EIATTR_EXIT_INSTR_OFFSETS
	.align		4
        /*004c*/ 	.byte	0x04, 0x1c
        /*004e*/ 	.short	(.L_15 - .L_14)


	//   ....[0]....
.L_14:
        /*0050*/ 	.word	0x000003f0


	//   ....[1]....
        /*0054*/ 	.word	0x00000440


	//----- nvinfo : EIATTR_CBANK_PARAM_SIZE
	.align		4
.L_15:
        /*0058*/ 	.byte	0x03, 0x19
        /*005a*/ 	.short	0x0014


	//----- nvinfo : EIATTR_PARAM_CBANK
	.align		4
        /*005c*/ 	.byte	0x04, 0x0a
        /*005e*/ 	.short	(.L_17 - .L_16)
	.align		4
.L_16:
        /*0060*/ 	.word	index@(.nv.constant0._Z6reducePfS_i)
        /*0064*/ 	.short	0x0380
        /*0066*/ 	.short	0x0014


	//----- nvinfo : EIATTR_SW_WAR
	.align		4
.L_17:
        /*0068*/ 	.byte	0x04, 0x36
        /*006a*/ 	.short	(.L_19 - .L_18)
.L_18:
        /*006c*/ 	.word	0x00000008
.L_19:


//--------------------- .nv.callgraph             --------------------------
	.section	.nv.callgraph,"",@"SHT_CUDA_CALLGRAPH"
	.align	4
	.sectionentsize	8
	.align		4
        /*0000*/ 	.word	0x00000000
	.align		4
        /*0004*/ 	.word	0xffffffff
	.align		4
        /*0008*/ 	.word	0x00000000
	.align		4
        /*000c*/ 	.word	0xfffffffe
	.align		4
        /*0010*/ 	.word	0x00000000
	.align		4
        /*0014*/ 	.word	0xfffffffd
	.align		4
        /*0018*/ 	.word	0x00000000
	.align		4
        /*001c*/ 	.word	0xfffffffc


//--------------------- .text._Z6reducePfS_i      --------------------------
	.section	.text._Z6reducePfS_i,"ax",@progbits
	.align	128
        .global         _Z6reducePfS_i
        .type           _Z6reducePfS_i,@function
        .size           _Z6reducePfS_i,(.L_x_1 - _Z6reducePfS_i)
        .other          _Z6reducePfS_i,@"STO_CUDA_ENTRY STV_DEFAULT"
_Z6reducePfS_i:
.text._Z6reducePfS_i:
[----:B------:R-:W-:Y:S01]  /*0000*/  LDC R1, c[0x0][0x37c] ;  /* 0x0000df00ff017b82 */ /* 0x000fe20000000800 */
[----:B------:R-:W0:Y:S07]  /*0010*/  S2R R0, SR_CTAID.X ;  /* 0x0000000000007919 */ /* 0x000e2e0000002500 */
[----:B------:R-:W1:Y:S01]  /*0020*/  LDC.64 R2, c[0x0][0x380] ;  /* 0x0000e000ff027b82 */ /* 0x000e620000000a00 */
[----:B------:R-:W0:Y:S01]  /*0030*/  LDCU UR4, c[0x0][0x360] ;  /* 0x00006c00ff0477ac */ /* 0x000e220008000800 */
[----:B------:R-:W0:Y:S01]  /*0040*/  S2R R9, SR_TID.X ;  /* 0x0000000000097919 */ /* 0x000e220000002100 */
[----:B------:R-:W2:Y:S01]  /*0050*/  LDCU.64 UR6, c[0x0][0x358] ;  /* 0x00006b00ff0677ac */ /* 0x000ea20008000a00 */
[----:B0-----:R-:W-:-:S04]  /*0060*/  IMAD R5, R0, UR4, R9 ;  /* 0x0000000400057c24 */ /* 0x001fc8000f8e0209 */
[----:B-1----:R-:W-:-:S06]  /*0070*/  IMAD.WIDE R2, R5, 0x4, R2 ;  /* 0x0000000405027825 */ /* 0x002fcc00078e0202 */
[----:B--2---:R-:W2:Y:S01]  /*0080*/  LDG.E R2, desc[UR6][R2.64] ;  /* 0x0000000602027981 */ /* 0x004ea2000c1e1900 */
[----:B------:R-:W0:Y:S01]  /*0090*/  S2UR UR5, SR_CgaCtaId ;  /* 0x00000000000579c3 */ /* 0x000e220000008800 */
[----:B------:R-:W-:Y:S01]  /*00a0*/  UMOV UR4, 0x400 ;  /* 0x0000040000047882 */ /* 0x000fe20000000000 */
[C---:B------:R-:W-:Y:S02]  /*00b0*/  ISETP.GT.U32.AND P1, PT, R9.reuse, 0x7f, PT ;  /* 0x0000007f0900780c */ /* 0x040fe40003f24070 */
[----:B------:R-:W-:Y:S01]  /*00c0*/  ISETP.GT.U32.AND P0, PT, R9, 0x3f, PT ;  /* 0x0000003f0900780c */ /* 0x000fe20003f04070 */
[----:B0-----:R-:W-:-:S06]  /*00d0*/  ULEA UR4, UR5, UR4, 0x18 ;  /* 0x0000000405047291 */ /* 0x001fcc000f8ec0ff */
[----:B------:R-:W-:-:S05]  /*00e0*/  LEA R5, R9, UR4, 0x2 ;  /* 0x0000000409057c11 */ /* 0x000fca000f8e10ff */
[----:B--2---:R-:W-:Y:S01]  /*00f0*/  STS [R5], R2 ;  /* 0x0000000205007388 */ /* 0x004fe20000000800 */
[----:B------:R-:W-:Y:S06]  /*0100*/  BAR.SYNC.DEFER_BLOCKING 0x0 ;  /* 0x0000000000007b1d */ /* 0x000fec0000010000 */
[----:B------:R-:W-:Y:S04]  /*0110*/  @!P1 LDS R4, [R5] ;  /* 0x0000000005049984 */ /* 0x000fe80000000800 */
[----:B------:R-:W0:Y:S02]  /*0120*/  @!P1 LDS R7, [R5+0x200] ;  /* 0x0002000005079984 */ /* 0x000e240000000800 */
[----:B0-----:R-:W-:-:S05]  /*0130*/  @!P1 FADD R4, R4, R7 ;  /* 0x0000000704049221 */ /* 0x001fca0000000000 */
[----:B------:R-:W-:Y:S01]  /*0140*/  @!P1 STS [R5], R4 ;  /* 0x0000000405009388 */ /* 0x000fe20000000800 */
[----:B------:R-:W-:Y:S01]  /*0150*/  BAR.SYNC.DEFER_BLOCKING 0x0 ;  /* 0x0000000000007b1d */ /* 0x000fe20000010000 */
[----:B------:R-:W-:-:S05]  /*0160*/  ISETP.GT.U32.AND P1, PT, R9, 0x1f, PT ;  /* 0x0000001f0900780c */ /* 0x000fca0003f24070 */
        /* <DEDUP_REMOVED lines=29> */
[----:B------:R-:W-:-:S05]  /*0340*/  ISETP.NE.AND P0, PT, R9, RZ, PT ;  /* 0x000000ff0900720c */ /* 0x000fca0003f05270 */
[----:B------:R-:W-:Y:S04]  /*0350*/  @!P1 LDS R3, [R5] ;  /* 0x0000000005039984 */ /* 0x000fe80000000800 */
[----:B------:R-:W0:Y:S02]  /*0360*/  @!P1 LDS R4, [R5+0x8] ;  /* 0x0000080005049984 */ /* 0x000e240000000800 */
[----:B0-----:R-:W-:-:S05]  /*0370*/  @!P1 FADD R4, R3, R4 ;  /* 0x0000000403049221 */ /* 0x001fca0000000000 */
[----:B------:R-:W-:Y:S01]  /*0380*/  @!P1 STS [R5], R4 ;  /* 0x0000000405009388 */ /* 0x000fe20000000800 */
[----:B------:R-:W-:Y:S06]  /*0390*/  BAR.SYNC.DEFER_BLOCKING 0x0 ;  /* 0x0000000000007b1d */ /* 0x000fec0000010000 */
[----:B------:R-:W-:Y:S04]  /*03a0*/  @!P0 LDS R3, [R5] ;  /* 0x0000000005038984 */ /* 0x000fe80000000800 */
[----:B------:R-:W0:Y:S02]  /*03b0*/  @!P0 LDS R6, [UR4+0x4] ;  /* 0x00000404ff068984 */ /* 0x000e240008000800 */
[----:B0-----:R-:W-:-:S05]  /*03c0*/  @!P0 FADD R6, R3, R6 ;  /* 0x0000000603068221 */ /* 0x001fca0000000000 */
[----:B------:R0:W-:Y:S01]  /*03d0*/  @!P0 STS [R5], R6 ;  /* 0x0000000605008388 */ /* 0x0001e20000000800 */
[----:B------:R-:W-:Y:S06]  /*03e0*/  BAR.SYNC.DEFER_BLOCKING 0x0 ;  /* 0x0000000000007b1d */ /* 0x000fec0000010000 */
[----:B------:R-:W-:Y:S05]  /*03f0*/  @P0 EXIT ;  /* 0x000000000000094d */ /* 0x000fea0003800000 */
[----:B0-----:R-:W0:Y:S01]  /*0400*/  LDS R5, [UR4] ;  /* 0x00000004ff057984 */ /* 0x001e220008000800 */
[----:B------:R-:W1:Y:S02]  /*0410*/  LDC.64 R2, c[0x0][0x388] ;  /* 0x0000e200ff027b82 */ /* 0x000e640000000a00 */
[----:B-1----:R-:W-:-:S05]  /*0420*/  IMAD.WIDE.U32 R2, R0, 0x4, R2 ;  /* 0x0000000400027825 */ /* 0x002fca00078e0002 */
[----:B0-----:R-:W-:Y:S01]  /*0430*/  STG.E desc[UR6][R2.64], R5 ;  /* 0x0000000502007986 */ /* 0x001fe2000c101906 */
[----:B------:R-:W-:Y:S05]  /*0440*/  EXIT ;  /* 0x000000000000794d */ /* 0x000fea0003800000 */
.L_x_0:
[----:B------:R-:W-:-:S00]  /*0450*/  BRA `(.L_x_0) ;  /* 0xfffffffc00fc7947 */ /* 0x000fc0000383ffff */
[----:B------:R-:W-:-:S00]  /*0460*/  NOP ;  /* 0x0000000000007918 */ /* 0x000fc00000000000 */
        /* <DEDUP_REMOVED lines=9> */
.L_x_1:


//--------------------- .nv.shared._Z6reducePfS_i --------------------------
	.section	.nv.shared._Z6reducePfS_i,"aw",@nobits
	.sectionflags	@""
	.align	4
.nv.shared._Z6reducePfS_i:
	.zero		2048


//--------------------- .nv.shared.reserved.0     --------------------------
	.section	.nv.shared.reserved.0,"aw",@nobits
	.weak		__nv_reservedSMEM_offset_0_alias
	.size		__nv_reservedSMEM_offset_0_alias, 0, 64
	.other		__nv_reservedSMEM_offset_0_alias,@"STO_CUDA_RESERVED_SHARED STV_DEFAULT"
__nv_reservedSMEM_offset_0_alias:
	.zero		0
	.zero		64


//--------------------- .nv.constant0._Z6reducePfS_i --------------------------
	.section	.nv.constant0._Z6reducePfS_i,"a",@progbits
	.sectionflags	@""
	.align	4
.nv.constant0._Z6reducePfS_i:
	.zero		916


//--------------------- SYMBOLS --------------------------

	.type		.nv.reservedSmem.offset0,@object
	.size		.nv.reservedSmem.offset0,0x4
	.type		.nv.reservedSmem.cap,@object
	.size		.nv.reservedSmem.cap,0x4
